//
// Generated by NVIDIA NVVM Compiler
//
// Compiler Build ID: CL-36424714
// Cuda compilation tools, release 13.0, V13.0.88
// Based on NVVM 20.0.0
//

.version 9.0
.target sm_100
.address_size 64

	// .globl	_Z21kern_get_num_blk_initPiPKiS1_S_iiii

.visible .entry _Z21kern_get_num_blk_initPiPKiS1_S_iiii(
	.param .u64 .ptr .align 1 _Z21kern_get_num_blk_initPiPKiS1_S_iiii_param_0,
	.param .u64 .ptr .align 1 _Z21kern_get_num_blk_initPiPKiS1_S_iiii_param_1,
	.param .u64 .ptr .align 1 _Z21kern_get_num_blk_initPiPKiS1_S_iiii_param_2,
	.param .u64 .ptr .align 1 _Z21kern_get_num_blk_initPiPKiS1_S_iiii_param_3,
	.param .u32 _Z21kern_get_num_blk_initPiPKiS1_S_iiii_param_4,
	.param .u32 _Z21kern_get_num_blk_initPiPKiS1_S_iiii_param_5,
	.param .u32 _Z21kern_get_num_blk_initPiPKiS1_S_iiii_param_6,
	.param .u32 _Z21kern_get_num_blk_initPiPKiS1_S_iiii_param_7
)
{
	.reg .pred 	%p<3>;
	.reg .b32 	%r<20>;
	.reg .b64 	%rd<15>;

	ld.param.u64 	%rd2, [_Z21kern_get_num_blk_initPiPKiS1_S_iiii_param_0];
	ld.param.u64 	%rd3, [_Z21kern_get_num_blk_initPiPKiS1_S_iiii_param_1];
	ld.param.u64 	%rd4, [_Z21kern_get_num_blk_initPiPKiS1_S_iiii_param_2];
	ld.param.u64 	%rd5, [_Z21kern_get_num_blk_initPiPKiS1_S_iiii_param_3];
	ld.param.u32 	%r19, [_Z21kern_get_num_blk_initPiPKiS1_S_iiii_param_4];
	ld.param.u32 	%r7, [_Z21kern_get_num_blk_initPiPKiS1_S_iiii_param_5];
	ld.param.u32 	%r5, [_Z21kern_get_num_blk_initPiPKiS1_S_iiii_param_6];
	ld.param.u32 	%r6, [_Z21kern_get_num_blk_initPiPKiS1_S_iiii_param_7];
	mov.u32 	%r8, %tid.x;
	mov.u32 	%r9, %ctaid.x;
	mov.u32 	%r10, %ntid.x;
	mad.lo.s32 	%r1, %r9, %r10, %r8;
	setp.ge.s32 	%p1, %r1, %r7;
	@%p1 bra 	$L__BB0_4;
	cvta.to.global.u64 	%rd6, %rd3;
	cvta.to.global.u64 	%rd7, %rd4;
	mul.wide.s32 	%rd8, %r1, 4;
	add.s64 	%rd9, %rd7, %rd8;
	ld.global.u32 	%r11, [%rd9];
	add.s32 	%r12, %r5, -1;
	setp.eq.s32 	%p2, %r11, %r12;
	mul.wide.s32 	%rd10, %r11, 4;
	add.s64 	%rd1, %rd6, %rd10;
	@%p2 bra 	$L__BB0_3;
	ld.global.u32 	%r19, [%rd1+4];
$L__BB0_3:
	ld.global.u32 	%r13, [%rd1];
	sub.s32 	%r14, %r19, %r13;
	add.s32 	%r15, %r6, %r14;
	add.s32 	%r16, %r15, -1;
	div.s32 	%r17, %r16, %r6;
	cvta.to.global.u64 	%rd11, %rd5;
	add.s64 	%rd13, %rd11, %rd8;
	st.global.u32 	[%rd13], %r17;
	cvta.to.global.u64 	%rd14, %rd2;
	atom.global.max.s32 	%r18, [%rd14], %r14;
$L__BB0_4:
	ret;

}
	// .globl	_Z17kern_get_init_posPKiPiS1_ii
.visible .entry _Z17kern_get_init_posPKiPiS1_ii(
	.param .u64 .ptr .align 1 _Z17kern_get_init_posPKiPiS1_ii_param_0,
	.param .u64 .ptr .align 1 _Z17kern_get_init_posPKiPiS1_ii_param_1,
	.param .u64 .ptr .align 1 _Z17kern_get_init_posPKiPiS1_ii_param_2,
	.param .u32 _Z17kern_get_init_posPKiPiS1_ii_param_3,
	.param .u32 _Z17kern_get_init_posPKiPiS1_ii_param_4
)
{
	.reg .pred 	%p<9>;
	.reg .b32 	%r<31>;
	.reg .b64 	%rd<12>;

	ld.param.u64 	%rd5, [_Z17kern_get_init_posPKiPiS1_ii_param_0];
	ld.param.u64 	%rd3, [_Z17kern_get_init_posPKiPiS1_ii_param_1];
	ld.param.u64 	%rd4, [_Z17kern_get_init_posPKiPiS1_ii_param_2];
	ld.param.u32 	%r13, [_Z17kern_get_init_posPKiPiS1_ii_param_3];
	ld.param.u32 	%r14, [_Z17kern_get_init_posPKiPiS1_ii_param_4];
	cvta.to.global.u64 	%rd1, %rd5;
	mov.u32 	%r15, %tid.x;
	mov.u32 	%r16, %ctaid.x;
	mov.u32 	%r17, %ntid.x;
	mad.lo.s32 	%r1, %r16, %r17, %r15;
	setp.ge.s32 	%p1, %r1, %r13;
	@%p1 bra 	$L__BB1_8;
	setp.lt.s32 	%p2, %r14, 1;
	@%p2 bra 	$L__BB1_9;
	mov.b32 	%r27, 0;
	mov.u32 	%r26, %r14;
$L__BB1_3:
	sub.s32 	%r20, %r26, %r27;
	shr.u32 	%r21, %r20, 31;
	add.s32 	%r22, %r20, %r21;
	shr.s32 	%r23, %r22, 1;
	add.s32 	%r30, %r23, %r27;
	mul.wide.s32 	%rd6, %r30, 4;
	add.s64 	%rd2, %rd1, %rd6;
	ld.global.u32 	%r29, [%rd2];
	setp.eq.s32 	%p3, %r30, %r14;
	mov.u32 	%r28, %r13;
	@%p3 bra 	$L__BB1_5;
	ld.global.u32 	%r28, [%rd2+4];
$L__BB1_5:
	setp.le.s32 	%p4, %r29, %r1;
	setp.lt.s32 	%p5, %r1, %r28;
	and.pred  	%p6, %p4, %p5;
	@%p6 bra 	$L__BB1_7;
	setp.lt.s32 	%p7, %r1, %r29;
	add.s32 	%r24, %r30, 1;
	selp.b32 	%r27, %r27, %r24, %p7;
	selp.b32 	%r26, %r30, %r26, %p7;
	setp.lt.s32 	%p8, %r27, %r26;
	@%p8 bra 	$L__BB1_3;
$L__BB1_7:
	sub.s32 	%r25, %r1, %r29;
	cvta.to.global.u64 	%rd7, %rd3;
	mul.wide.s32 	%rd8, %r1, 4;
	add.s64 	%rd9, %rd7, %rd8;
	st.global.u32 	[%rd9], %r25;
	cvta.to.global.u64 	%rd10, %rd4;
	add.s64 	%rd11, %rd10, %rd8;
	st.global.u32 	[%rd11], %r30;
$L__BB1_8:
	ret;
$L__BB1_9:
	ld.global.u32 	%r29, [%rd1];
	bra.uni 	$L__BB1_7;

}
	// .globl	_Z16kern_get_num_blkPKiS0_Piiiii
.visible .entry _Z16kern_get_num_blkPKiS0_Piiiii(
	.param .u64 .ptr .align 1 _Z16kern_get_num_blkPKiS0_Piiiii_param_0,
	.param .u64 .ptr .align 1 _Z16kern_get_num_blkPKiS0_Piiiii_param_1,
	.param .u64 .ptr .align 1 _Z16kern_get_num_blkPKiS0_Piiiii_param_2,
	.param .u32 _Z16kern_get_num_blkPKiS0_Piiiii_param_3,
	.param .u32 _Z16kern_get_num_blkPKiS0_Piiiii_param_4,
	.param .u32 _Z16kern_get_num_blkPKiS0_Piiiii_param_5,
	.param .u32 _Z16kern_get_num_blkPKiS0_Piiiii_param_6
)
{
	.reg .pred 	%p<3>;
	.reg .b32 	%r<19>;
	.reg .b64 	%rd<13>;

	ld.param.u64 	%rd2, [_Z16kern_get_num_blkPKiS0_Piiiii_param_0];
	ld.param.u64 	%rd3, [_Z16kern_get_num_blkPKiS0_Piiiii_param_1];
	ld.param.u64 	%rd4, [_Z16kern_get_num_blkPKiS0_Piiiii_param_2];
	ld.param.u32 	%r18, [_Z16kern_get_num_blkPKiS0_Piiiii_param_3];
	ld.param.u32 	%r7, [_Z16kern_get_num_blkPKiS0_Piiiii_param_4];
	ld.param.u32 	%r5, [_Z16kern_get_num_blkPKiS0_Piiiii_param_5];
	ld.param.u32 	%r6, [_Z16kern_get_num_blkPKiS0_Piiiii_param_6];
	mov.u32 	%r8, %tid.x;
	mov.u32 	%r9, %ctaid.x;
	mov.u32 	%r10, %ntid.x;
	mad.lo.s32 	%r1, %r9, %r10, %r8;
	setp.ge.s32 	%p1, %r1, %r7;
	@%p1 bra 	$L__BB2_4;
	cvta.to.global.u64 	%rd5, %rd2;
	cvta.to.global.u64 	%rd6, %rd3;
	mul.wide.s32 	%rd7, %r1, 4;
	add.s64 	%rd8, %rd6, %rd7;
	ld.global.u32 	%r11, [%rd8];
	add.s32 	%r12, %r5, -1;
	setp.eq.s32 	%p2, %r11, %r12;
	mul.wide.s32 	%rd9, %r11, 4;
	add.s64 	%rd1, %rd5, %rd9;
	@%p2 bra 	$L__BB2_3;
	ld.global.u32 	%r18, [%rd1+4];
$L__BB2_3:
	ld.global.u32 	%r13, [%rd1];
	add.s32 	%r14, %r6, %r18;
	not.b32 	%r15, %r13;
	add.s32 	%r16, %r15, %r14;
	div.s32 	%r17, %r16, %r6;
	cvta.to.global.u64 	%rd10, %rd4;
	add.s64 	%rd12, %rd10, %rd7;
	st.global.u32 	[%rd12], %r17;
$L__BB2_4:
	ret;

}


// ===== COMPILED SASS (sm_100) =====

	.target	sm_100

	.elftype	@"ET_EXEC"


//--------------------- .note.nv.tkinfo           --------------------------
	.section	.note.nv.tkinfo,"",@"SHT_NOTE"
	.sectionflags	@"SHF_NOTE_NV_TKINFO"
	.tkinfo
        /*0018*/ 	.word	0x00000002
        /*0030*/ 	.string	""
        /*0030*/ 	.string	"ptxas"
        /*0030*/ 	.string	"Cuda compilation tools, release 13.0, V13.0.88"
        /*0030*/ 	.string	"Build cuda_13.0.r13.0/compiler.36424714_0"
        /*0030*/ 	.string	"-arch sm_100 -m 64 "



//--------------------- .note.nv.cuinfo           --------------------------
	.section	.note.nv.cuinfo,"",@"SHT_NOTE"
	.sectionflags	@"SHF_NOTE_NV_CUINFO"
        /*0018*/ 	.short	0x0002
        /*001a*/ 	.short	0x0064
        /*001c*/ 	.short	0x0082
	.zero		2


//--------------------- .nv.info                  --------------------------
	.section	.nv.info,"",@"SHT_CUDA_INFO"
	.align	4


	//----- nvinfo : EIATTR_REGCOUNT
	.align		4
        /*0000*/ 	.byte	0x04, 0x2f
        /*0002*/ 	.short	(.L_1 - .L_0)
	.align		4
.L_0:
        /*0004*/ 	.word	index@(_Z21kern_get_num_blk_initPiPKiS1_S_iiii)
        /*0008*/ 	.word	0x0000000f


	//----- nvinfo : EIATTR_FRAME_SIZE
	.align		4
.L_1:
        /*000c*/ 	.byte	0x04, 0x11
        /*000e*/ 	.short	(.L_3 - .L_2)
	.align		4
.L_2:
        /*0010*/ 	.word	index@(_Z21kern_get_num_blk_initPiPKiS1_S_iiii)
        /*0014*/ 	.word	0x00000000


	//----- nvinfo : EIATTR_REGCOUNT
	.align		4
.L_3:
        /*0018*/ 	.byte	0x04, 0x2f
        /*001a*/ 	.short	(.L_5 - .L_4)
	.align		4
.L_4:
        /*001c*/ 	.word	index@(_Z17kern_get_init_posPKiPiS1_ii)
        /*0020*/ 	.word	0x0000000e


	//----- nvinfo : EIATTR_FRAME_SIZE
	.align		4
.L_5:
        /*0024*/ 	.byte	0x04, 0x11
        /*0026*/ 	.short	(.L_7 - .L_6)
	.align		4
.L_6:
        /*0028*/ 	.word	index@(_Z17kern_get_init_posPKiPiS1_ii)
        /*002c*/ 	.word	0x00000000


	//----- nvinfo : EIATTR_REGCOUNT
	.align		4
.L_7:
        /*0030*/ 	.byte	0x04, 0x2f
        /*0032*/ 	.short	(.L_9 - .L_8)
	.align		4
.L_8:
        /*0034*/ 	.word	index@(_Z16kern_get_num_blkPKiS0_Piiiii)
        /*0038*/ 	.word	0x0000000e


	//----- nvinfo : EIATTR_FRAME_SIZE
	.align		4
.L_9:
        /*003c*/ 	.byte	0x04, 0x11
        /*003e*/ 	.short	(.L_11 - .L_10)
	.align		4
.L_10:
        /*0040*/ 	.word	index@(_Z16kern_get_num_blkPKiS0_Piiiii)
        /*0044*/ 	.word	0x00000000


	//----- nvinfo : EIATTR_MIN_STACK_SIZE
	.align		4
.L_11:
        /*0048*/ 	.byte	0x04, 0x12
        /*004a*/ 	.short	(.L_13 - .L_12)
	.align		4
.L_12:
        /*004c*/ 	.word	index@(_Z16kern_get_num_blkPKiS0_Piiiii)
        /*0050*/ 	.word	0x00000000


	//----- nvinfo : EIATTR_MIN_STACK_SIZE
	.align		4
.L_13:
        /*0054*/ 	.byte	0x04, 0x12
        /*0056*/ 	.short	(.L_15 - .L_14)
	.align		4
.L_14:
        /*0058*/ 	.word	index@(_Z17kern_get_init_posPKiPiS1_ii)
        /*005c*/ 	.word	0x00000000


	//----- nvinfo : EIATTR_MIN_STACK_SIZE
	.align		4
.L_15:
        /*0060*/ 	.byte	0x04, 0x12
        /*0062*/ 	.short	(.L_17 - .L_16)
	.align		4
.L_16:
        /*0064*/ 	.word	index@(_Z21kern_get_num_blk_initPiPKiS1_S_iiii)
        /*0068*/ 	.word	0x00000000
.L_17:


//--------------------- .nv.compat                --------------------------
	.section	.nv.compat,"",@"SHT_CUDA_COMPAT_INFO"
	.align	4
        /*0000*/ 	.byte	0x02, 0x09, 0x00, 0x00, 0x02, 0x02, 0x01, 0x00, 0x02, 0x05, 0x05, 0x00, 0x03, 0x07, 0x01, 0x01
        /*0010*/ 	.byte	0x02, 0x03, 0x00, 0x00, 0x02, 0x06, 0x01, 0x00, 0x04, 0x0b, 0x08, 0x00, 0x09, 0x00, 0x00, 0x00
        /*0020*/ 	.byte	0x00, 0x00, 0x00, 0x00


//--------------------- .nv.info._Z16kern_get_num_blkPKiS0_Piiiii --------------------------
	.section	.nv.info._Z16kern_get_num_blkPKiS0_Piiiii,"",@"SHT_CUDA_INFO"
	.sectionflags	@""
	.align	4


	//----- nvinfo : EIATTR_CUDA_API_VERSION
	.align		4
        /*0000*/ 	.byte	0x04, 0x37
        /*0002*/ 	.short	(.L_19 - .L_18)
.L_18:
        /*0004*/ 	.word	0x00000082


	//----- nvinfo : EIATTR_KPARAM_INFO
	.align		4
.L_19:
        /*0008*/ 	.byte	0x04, 0x17
        /*000a*/ 	.short	(.L_21 - .L_20)
.L_20:
        /*000c*/ 	.word	0x00000000
        /*0010*/ 	.short	0x0006
        /*0012*/ 	.short	0x0024
        /*0014*/ 	.byte	0x00, 0xf0, 0x11, 0x00


	//----- nvinfo : EIATTR_KPARAM_INFO
	.align		4
.L_21:
        /*0018*/ 	.byte	0x04, 0x17
        /*001a*/ 	.short	(.L_23 - .L_22)
.L_22:
        /*001c*/ 	.word	0x00000000
        /*0020*/ 	.short	0x0005
        /*0022*/ 	.short	0x0020
        /*0024*/ 	.byte	0x00, 0xf0, 0x11, 0x00


	//----- nvinfo : EIATTR_KPARAM_INFO
	.align		4
.L_23:
        /*0028*/ 	.byte	0x04, 0x17
        /*002a*/ 	.short	(.L_25 - .L_24)
.L_24:
        /*002c*/ 	.word	0x00000000
        /*0030*/ 	.short	0x0004
        /*0032*/ 	.short	0x001c
        /*0034*/ 	.byte	0x00, 0xf0, 0x11, 0x00


	//----- nvinfo : EIATTR_KPARAM_INFO
	.align		4
.L_25:
        /*0038*/ 	.byte	0x04, 0x17
        /*003a*/ 	.short	(.L_27 - .L_26)
.L_26:
        /*003c*/ 	.word	0x00000000
        /*0040*/ 	.short	0x0003
        /*0042*/ 	.short	0x0018
        /*0044*/ 	.byte	0x00, 0xf0, 0x11, 0x00


	//----- nvinfo : EIATTR_KPARAM_INFO
	.align		4
.L_27:
        /*0048*/ 	.byte	0x04, 0x17
        /*004a*/ 	.short	(.L_29 - .L_28)
.L_28:
        /*004c*/ 	.word	0x00000000
        /*0050*/ 	.short	0x0002
        /*0052*/ 	.short	0x0010
        /*0054*/ 	.byte	0x00, 0xf5, 0x21, 0x00


	//----- nvinfo : EIATTR_KPARAM_INFO
	.align		4
.L_29:
        /*0058*/ 	.byte	0x04, 0x17
        /*005a*/ 	.short	(.L_31 - .L_30)
.L_30:
        /*005c*/ 	.word	0x00000000
        /*0060*/ 	.short	0x0001
        /*0062*/ 	.short	0x0008
        /*0064*/ 	.byte	0x00, 0xf5, 0x21, 0x00


	//----- nvinfo : EIATTR_KPARAM_INFO
	.align		4
.L_31:
        /*0068*/ 	.byte	0x04, 0x17
        /*006a*/ 	.short	(.L_33 - .L_32)
.L_32:
        /*006c*/ 	.word	0x00000000
        /*0070*/ 	.short	0x0000
        /*0072*/ 	.short	0x0000
        /*0074*/ 	.byte	0x00, 0xf5, 0x21, 0x00


	//----- nvinfo : EIATTR_SPARSE_MMA_MASK
	.align		4
.L_33:
        /*0078*/ 	.byte	0x03, 0x50
        /*007a*/ 	.short	0x0000


	//----- nvinfo : EIATTR_MAXREG_COUNT
	.align		4
        /*007c*/ 	.byte	0x03, 0x1b
        /*007e*/ 	.short	0x00ff


	//----- nvinfo : EIATTR_MERCURY_ISA_VERSION
	.align		4
        /*0080*/ 	.byte	0x03, 0x5f
        /*0082*/ 	.short	0x0101


	//----- nvinfo : EIATTR_VRC_CTA_INIT_COUNT
	.align		4
        /*0084*/ 	.byte	0x02, 0x4a
	.zero		1
	.zero		1


	//----- nvinfo : EIATTR_EXIT_INSTR_OFFSETS
	.align		4
        /*0088*/ 	.byte	0x04, 0x1c
        /*008a*/ 	.short	(.L_35 - .L_34)


	//   ....[0]....
.L_34:
        /*008c*/ 	.word	0x00000070


	//   ....[1]....
        /*0090*/ 	.word	0x00000330


	//----- nvinfo : EIATTR_CBANK_PARAM_SIZE
	.align		4
.L_35:
        /*0094*/ 	.byte	0x03, 0x19
        /*0096*/ 	.short	0x0028


	//----- nvinfo : EIATTR_PARAM_CBANK
	.align		4
        /*0098*/ 	.byte	0x04, 0x0a
        /*009a*/ 	.short	(.L_37 - .L_36)
	.align		4
.L_36:
        /*009c*/ 	.word	index@(.nv.constant0._Z16kern_get_num_blkPKiS0_Piiiii)
        /*00a0*/ 	.short	0x0380
        /*00a2*/ 	.short	0x0028


	//----- nvinfo : EIATTR_SW_WAR
	.align		4
.L_37:
        /*00a4*/ 	.byte	0x04, 0x36
        /*00a6*/ 	.short	(.L_39 - .L_38)
.L_38:
        /*00a8*/ 	.word	0x00000008
.L_39:


//--------------------- .nv.info._Z17kern_get_init_posPKiPiS1_ii --------------------------
	.section	.nv.info._Z17kern_get_init_posPKiPiS1_ii,"",@"SHT_CUDA_INFO"
	.sectionflags	@""
	.align	4


	//----- nvinfo : EIATTR_CUDA_API_VERSION
	.align		4
        /*0000*/ 	.byte	0x04, 0x37
        /*0002*/ 	.short	(.L_41 - .L_40)
.L_40:
        /*0004*/ 	.word	0x00000082


	//----- nvinfo : EIATTR_KPARAM_INFO
	.align		4
.L_41:
        /*0008*/ 	.byte	0x04, 0x17
        /*000a*/ 	.short	(.L_43 - .L_42)
.L_42:
        /*000c*/ 	.word	0x00000000
        /*0010*/ 	.short	0x0004
        /*0012*/ 	.short	0x001c
        /*0014*/ 	.byte	0x00, 0xf0, 0x11, 0x00


	//----- nvinfo : EIATTR_KPARAM_INFO
	.align		4
.L_43:
        /*0018*/ 	.byte	0x04, 0x17
        /*001a*/ 	.short	(.L_45 - .L_44)
.L_44:
        /*001c*/ 	.word	0x00000000
        /*0020*/ 	.short	0x0003
        /*0022*/ 	.short	0x0018
        /*0024*/ 	.byte	0x00, 0xf0, 0x11, 0x00


	//----- nvinfo : EIATTR_KPARAM_INFO
	.align		4
.L_45:
        /*0028*/ 	.byte	0x04, 0x17
        /*002a*/ 	.short	(.L_47 - .L_46)
.L_46:
        /*002c*/ 	.word	0x00000000
        /*0030*/ 	.short	0x0002
        /*0032*/ 	.short	0x0010
        /*0034*/ 	.byte	0x00, 0xf5, 0x21, 0x00


	//----- nvinfo : EIATTR_KPARAM_INFO
	.align		4
.L_47:
        /*0038*/ 	.byte	0x04, 0x17
        /*003a*/ 	.short	(.L_49 - .L_48)
.L_48:
        /*003c*/ 	.word	0x00000000
        /*0040*/ 	.short	0x0001
        /*0042*/ 	.short	0x0008
        /*0044*/ 	.byte	0x00, 0xf5, 0x21, 0x00


	//----- nvinfo : EIATTR_KPARAM_INFO
	.align		4
.L_49:
        /*0048*/ 	.byte	0x04, 0x17
        /*004a*/ 	.short	(.L_51 - .L_50)
.L_50:
        /*004c*/ 	.word	0x00000000
        /*0050*/ 	.short	0x0000
        /*0052*/ 	.short	0x0000
        /*0054*/ 	.byte	0x00, 0xf5, 0x21, 0x00


	//----- nvinfo : EIATTR_SPARSE_MMA_MASK
	.align		4
.L_51:
        /*0058*/ 	.byte	0x03, 0x50
        /*005a*/ 	.short	0x0000


	//----- nvinfo : EIATTR_MAXREG_COUNT
	.align		4
        /*005c*/ 	.byte	0x03, 0x1b
        /*005e*/ 	.short	0x00ff


	//----- nvinfo : EIATTR_MERCURY_ISA_VERSION
	.align		4
        /*0060*/ 	.byte	0x03, 0x5f
        /*0062*/ 	.short	0x0101


	//----- nvinfo : EIATTR_VRC_CTA_INIT_COUNT
	.align		4
        /*0064*/ 	.byte	0x02, 0x4a
	.zero		1
	.zero		1


	//----- nvinfo : EIATTR_EXIT_INSTR_OFFSETS
	.align		4
        /*0068*/ 	.byte	0x04, 0x1c
        /*006a*/ 	.short	(.L_53 - .L_52)


	//   ....[0]....
.L_52:
        /*006c*/ 	.word	0x00000070


	//   ....[1]....
        /*0070*/ 	.word	0x00000300


	//----- nvinfo : EIATTR_CRS_STACK_SIZE
	.align		4
.L_53:
        /*0074*/ 	.byte	0x04, 0x1e
        /*0076*/ 	.short	(.L_55 - .L_54)
.L_54:
        /*0078*/ 	.word	0x00000000


	//----- nvinfo : EIATTR_CBANK_PARAM_SIZE
	.align		4
.L_55:
        /*007c*/ 	.byte	0x03, 0x19
        /*007e*/ 	.short	0x0020


	//----- nvinfo : EIATTR_PARAM_CBANK
	.align		4
        /*0080*/ 	.byte	0x04, 0x0a
        /*0082*/ 	.short	(.L_57 - .L_56)
	.align		4
.L_56:
        /*0084*/ 	.word	index@(.nv.constant0._Z17kern_get_init_posPKiPiS1_ii)
        /*0088*/ 	.short	0x0380
        /*008a*/ 	.short	0x0020


	//----- nvinfo : EIATTR_SW_WAR
	.align		4
.L_57:
        /*008c*/ 	.byte	0x04, 0x36
        /*008e*/ 	.short	(.L_59 - .L_58)
.L_58:
        /*0090*/ 	.word	0x00000008
.L_59:


//--------------------- .nv.info._Z21kern_get_num_blk_initPiPKiS1_S_iiii --------------------------
	.section	.nv.info._Z21kern_get_num_blk_initPiPKiS1_S_iiii,"",@"SHT_CUDA_INFO"
	.sectionflags	@""
	.align	4


	//----- nvinfo : EIATTR_CUDA_API_VERSION
	.align		4
        /*0000*/ 	.byte	0x04, 0x37
        /*0002*/ 	.short	(.L_61 - .L_60)
.L_60:
        /*0004*/ 	.word	0x00000082


	//----- nvinfo : EIATTR_KPARAM_INFO
	.align		4
.L_61:
        /*0008*/ 	.byte	0x04, 0x17
        /*000a*/ 	.short	(.L_63 - .L_62)
.L_62:
        /*000c*/ 	.word	0x00000000
        /*0010*/ 	.short	0x0007
        /*0012*/ 	.short	0x002c
        /*0014*/ 	.byte	0x00, 0xf0, 0x11, 0x00


	//----- nvinfo : EIATTR_KPARAM_INFO
	.align		4
.L_63:
        /*0018*/ 	.byte	0x04, 0x17
        /*001a*/ 	.short	(.L_65 - .L_64)
.L_64:
        /*001c*/ 	.word	0x00000000
        /*0020*/ 	.short	0x0006
        /*0022*/ 	.short	0x0028
        /*0024*/ 	.byte	0x00, 0xf0, 0x11, 0x00


	//----- nvinfo : EIATTR_KPARAM_INFO
	.align		4
.L_65:
        /*0028*/ 	.byte	0x04, 0x17
        /*002a*/ 	.short	(.L_67 - .L_66)
.L_66:
        /*002c*/ 	.word	0x00000000
        /*0030*/ 	.short	0x0005
        /*0032*/ 	.short	0x0024
        /*0034*/ 	.byte	0x00, 0xf0, 0x11, 0x00


	//----- nvinfo : EIATTR_KPARAM_INFO
	.align		4
.L_67:
        /*0038*/ 	.byte	0x04, 0x17
        /*003a*/ 	.short	(.L_69 - .L_68)
.L_68:
        /*003c*/ 	.word	0x00000000
        /*0040*/ 	.short	0x0004
        /*0042*/ 	.short	0x0020
        /*0044*/ 	.byte	0x00, 0xf0, 0x11, 0x00


	//----- nvinfo : EIATTR_KPARAM_INFO
	.align		4
.L_69:
        /*0048*/ 	.byte	0x04, 0x17
        /*004a*/ 	.short	(.L_71 - .L_70)
.L_70:
        /*004c*/ 	.word	0x00000000
        /*0050*/ 	.short	0x0003
        /*0052*/ 	.short	0x0018
        /*0054*/ 	.byte	0x00, 0xf5, 0x21, 0x00


	//----- nvinfo : EIATTR_KPARAM_INFO
	.align		4
.L_71:
        /*0058*/ 	.byte	0x04, 0x17
        /*005a*/ 	.short	(.L_73 - .L_72)
.L_72:
        /*005c*/ 	.word	0x00000000
        /*0060*/ 	.short	0x0002
        /*0062*/ 	.short	0x0010
        /*0064*/ 	.byte	0x00, 0xf5, 0x21, 0x00


	//----- nvinfo : EIATTR_KPARAM_INFO
	.align		4
.L_73:
        /*0068*/ 	.byte	0x04, 0x17
        /*006a*/ 	.short	(.L_75 - .L_74)
.L_74:
        /*006c*/ 	.word	0x00000000
        /*0070*/ 	.short	0x0001
        /*0072*/ 	.short	0x0008
        /*0074*/ 	.byte	0x00, 0xf5, 0x21, 0x00


	//----- nvinfo : EIATTR_KPARAM_INFO
	.align		4
.L_75:
        /*0078*/ 	.byte	0x04, 0x17
        /*007a*/ 	.short	(.L_77 - .L_76)
.L_76:
        /*007c*/ 	.word	0x00000000
        /*0080*/ 	.short	0x0000
        /*0082*/ 	.short	0x0000
        /*0084*/ 	.byte	0x00, 0xf5, 0x21, 0x00


	//----- nvinfo : EIATTR_SPARSE_MMA_MASK
	.align		4
.L_77:
        /*0088*/ 	.byte	0x03, 0x50
        /*008a*/ 	.short	0x0000


	//----- nvinfo : EIATTR_MAXREG_COUNT
	.align		4
        /*008c*/ 	.byte	0x03, 0x1b
        /*008e*/ 	.short	0x00ff


	//----- nvinfo : EIATTR_MERCURY_ISA_VERSION
	.align		4
        /*0090*/ 	.byte	0x03, 0x5f
        /*0092*/ 	.short	0x0101


	//----- nvinfo : EIATTR_INT_WARP_WIDE_INSTR_OFFSETS
	.align		4
        /*0094*/ 	.byte	0x04, 0x31
        /*0096*/ 	.short	(.L_79 - .L_78)


	//   ....[0]....
.L_78:
        /*0098*/ 	.word	0x000001d0


	//   ....[1]....
        /*009c*/ 	.word	0x00000320


	//----- nvinfo : EIATTR_VRC_CTA_INIT_COUNT
	.align		4
.L_79:
        /*00a0*/ 	.byte	0x02, 0x4a
	.zero		1
	.zero		1


	//----- nvinfo : EIATTR_EXIT_INSTR_OFFSETS
	.align		4
        /*00a4*/ 	.byte	0x04, 0x1c
        /*00a6*/ 	.short	(.L_81 - .L_80)


	//   ....[0]....
.L_80:
        /*00a8*/ 	.word	0x00000070


	//   ....[1]....
        /*00ac*/ 	.word	0x000003b0


	//----- nvinfo : EIATTR_CBANK_PARAM_SIZE
	.align		4
.L_81:
        /*00b0*/ 	.byte	0x03, 0x19
        /*00b2*/ 	.short	0x0030


	//----- nvinfo : EIATTR_PARAM_CBANK
	.align		4
        /*00b4*/ 	.byte	0x04, 0x0a
        /*00b6*/ 	.short	(.L_83 - .L_82)
	.align		4
.L_82:
        /*00b8*/ 	.word	index@(.nv.constant0._Z21kern_get_num_blk_initPiPKiS1_S_iiii)
        /*00bc*/ 	.short	0x0380
        /*00be*/ 	.short	0x0030


	//----- nvinfo : EIATTR_SW_WAR
	.align		4
.L_83:
        /*00c0*/ 	.byte	0x04, 0x36
        /*00c2*/ 	.short	(.L_85 - .L_84)
.L_84:
        /*00c4*/ 	.word	0x00000008
.L_85:


//--------------------- .nv.callgraph             --------------------------
	.section	.nv.callgraph,"",@"SHT_CUDA_CALLGRAPH"
	.align	4
	.sectionentsize	8
	.align		4
        /*0000*/ 	.word	0x00000000
	.align		4
        /*0004*/ 	.word	0xffffffff
	.align		4
        /*0008*/ 	.word	0x00000000
	.align		4
        /*000c*/ 	.word	0xfffffffe
	.align		4
        /*0010*/ 	.word	0x00000000
	.align		4
        /*0014*/ 	.word	0xfffffffd
	.align		4
        /*0018*/ 	.word	0x00000000
	.align		4
        /*001c*/ 	.word	0xfffffffc


//--------------------- .text._Z16kern_get_num_blkPKiS0_Piiiii --------------------------
	.section	.text._Z16kern_get_num_blkPKiS0_Piiiii,"ax",@progbits
	.align	128
        .global         _Z16kern_get_num_blkPKiS0_Piiiii
        .type           _Z16kern_get_num_blkPKiS0_Piiiii,@function
        .size           _Z16kern_get_num_blkPKiS0_Piiiii,(.L_x_7 - _Z16kern_get_num_blkPKiS0_Piiiii)
        .other          _Z16kern_get_num_blkPKiS0_Piiiii,@"STO_CUDA_ENTRY STV_DEFAULT"
_Z16kern_get_num_blkPKiS0_Piiiii:
.text._Z16kern_get_num_blkPKiS0_Piiiii:
[----:B------:R-:W-:Y:S01]  /*0000*/  LDC R1, c[0x0][0x37c] ;  /* 0x0000df00ff017b82 */ /* 0x000fe20000000800 */
[----:B------:R-:W0:Y:S07]  /*0010*/  S2R R0, SR_TID.X ;  /* 0x0000000000007919 */ /* 0x000e2e0000002100 */
[----:B------:R-:W0:Y:S01]  /*0020*/  S2UR UR4, SR_CTAID.X ;  /* 0x00000000000479c3 */ /* 0x000e220000002500 */
[----:B------:R-:W1:Y:S07]  /*0030*/  LDCU UR5, c[0x0][0x39c] ;  /* 0x00007380ff0577ac */ /* 0x000e6e0008000800 */
[----:B------:R-:W0:Y:S02]  /*0040*/  LDC R3, c[0x0][0x360] ;  /* 0x0000d800ff037b82 */ /* 0x000e240000000800 */
[----:B0-----:R-:W-:-:S05]  /*0050*/  IMAD R0, R3, UR4, R0 ;  /* 0x0000000403007c24 */ /* 0x001fca000f8e0200 */
[----:B-1----:R-:W-:-:S13]  /*0060*/  ISETP.GE.AND P0, PT, R0, UR5, PT ;  /* 0x0000000500007c0c */ /* 0x002fda000bf06270 */
[----:B------:R-:W-:Y:S05]  /*0070*/  @P0 EXIT ;  /* 0x000000000000094d */ /* 0x000fea0003800000 */
[----:B------:R-:W0:Y:S01]  /*0080*/  LDC.64 R2, c[0x0][0x388] ;  /* 0x0000e200ff027b82 */ /* 0x000e220000000a00 */
[----:B------:R-:W1:Y:S01]  /*0090*/  LDCU.64 UR6, c[0x0][0x358] ;  /* 0x00006b00ff0677ac */ /* 0x000e620008000a00 */
[----:B------:R-:W2:Y:S06]  /*00a0*/  LDCU UR4, c[0x0][0x3a0] ;  /* 0x00007400ff0477ac */ /* 0x000eac0008000800 */
[----:B------:R-:W3:Y:S01]  /*00b0*/  LDC.64 R4, c[0x0][0x380] ;  /* 0x0000e000ff047b82 */ /* 0x000ee20000000a00 */
[----:B------:R-:W4:Y:S07]  /*00c0*/  LDCU UR5, c[0x0][0x398] ;  /* 0x00007300ff0577ac */ /* 0x000f2e0008000800 */
[----:B------:R-:W5:Y:S01]  /*00d0*/  LDC R9, c[0x0][0x3a4] ;  /* 0x0000e900ff097b82 */ /* 0x000f620000000800 */
[----:B0-----:R-:W-:-:S06]  /*00e0*/  IMAD.WIDE R2, R0, 0x4, R2 ;  /* 0x0000000400027825 */ /* 0x001fcc00078e0202 */
[----:B-1----:R-:W3:Y:S01]  /*00f0*/  LDG.E R3, desc[UR6][R2.64] ;  /* 0x0000000602037981 */ /* 0x002ee2000c1e1900 */
[----:B--2---:R-:W-:Y:S01]  /*0100*/  UIADD3 UR4, UPT, UPT, UR4, -0x1, URZ ;  /* 0xffffffff04047890 */ /* 0x004fe2000fffe0ff */
[----:B----4-:R-:W-:Y:S01]  /*0110*/  IMAD.U32 R6, RZ, RZ, UR5 ;  /* 0x00000005ff067e24 */ /* 0x010fe2000f8e00ff */
[----:B-----5:R-:W-:-:S04]  /*0120*/  IABS R10, R9 ;  /* 0x00000009000a7213 */ /* 0x020fc80000000000 */
[----:B------:R-:W0:Y:S01]  /*0130*/  I2F.RP R8, R10 ;  /* 0x0000000a00087306 */ /* 0x000e220000209400 */
[C---:B---3--:R-:W-:Y:S01]  /*0140*/  ISETP.NE.AND P0, PT, R3.reuse, UR4, PT ;  /* 0x0000000403007c0c */ /* 0x048fe2000bf05270 */
[----:B------:R-:W-:-:S05]  /*0150*/  IMAD.WIDE R4, R3, 0x4, R4 ;  /* 0x0000000403047825 */ /* 0x000fca00078e0204 */
[----:B------:R-:W2:Y:S07]  /*0160*/  LDG.E R7, desc[UR6][R4.64] ;  /* 0x0000000604077981 */ /* 0x000eae000c1e1900 */
[----:B------:R1:W3:Y:S01]  /*0170*/  @P0 LDG.E R6, desc[UR6][R4.64+0x4] ;  /* 0x0000040604060981 */ /* 0x0002e2000c1e1900 */
[----:B0-----:R-:W0:Y:S02]  /*0180*/  MUFU.RCP R8, R8 ;  /* 0x0000000800087308 */ /* 0x001e240000001000 */
[----:B0-----:R-:W-:-:S06]  /*0190*/  VIADD R2, R8, 0xffffffe ;  /* 0x0ffffffe08027836 */ /* 0x001fcc0000000000 */
[----:B------:R0:W4:Y:S02]  /*01a0*/  F2I.FTZ.U32.TRUNC.NTZ R3, R2 ;  /* 0x0000000200037305 */ /* 0x000124000021f000 */
[----:B0-----:R-:W-:Y:S01]  /*01b0*/  IMAD.MOV.U32 R2, RZ, RZ, RZ ;  /* 0x000000ffff027224 */ /* 0x001fe200078e00ff */
[----:B----4-:R-:W-:-:S05]  /*01c0*/  IADD3 R11, PT, PT, RZ, -R3, RZ ;  /* 0x80000003ff0b7210 */ /* 0x010fca0007ffe0ff */
[----:B-1----:R-:W-:-:S04]  /*01d0*/  IMAD R5, R11, R10, RZ ;  /* 0x0000000a0b057224 */ /* 0x002fc800078e02ff */
[----:B------:R-:W-:Y:S01]  /*01e0*/  IMAD.HI.U32 R3, R3, R5, R2 ;  /* 0x0000000503037227 */ /* 0x000fe200078e0002 */
[----:B--2---:R-:W-:-:S04]  /*01f0*/  LOP3.LUT R7, RZ, R7, RZ, 0x33, !PT ;  /* 0x00000007ff077212 */ /* 0x004fc800078e33ff */
[----:B---3--:R-:W-:-:S04]  /*0200*/  IADD3 R6, PT, PT, R7, R9, R6 ;  /* 0x0000000907067210 */ /* 0x008fc80007ffe006 */
[----:B------:R-:W-:Y:S02]  /*0210*/  IABS R4, R6 ;  /* 0x0000000600047213 */ /* 0x000fe40000000000 */
[----:B------:R-:W-:-:S03]  /*0220*/  LOP3.LUT R6, R6, R9, RZ, 0x3c, !PT ;  /* 0x0000000906067212 */ /* 0x000fc600078e3cff */
[----:B------:R-:W-:Y:S01]  /*0230*/  IMAD.MOV.U32 R5, RZ, RZ, R4 ;  /* 0x000000ffff057224 */ /* 0x000fe200078e0004 */
[----:B------:R-:W-:-:S03]  /*0240*/  ISETP.GE.AND P1, PT, R6, RZ, PT ;  /* 0x000000ff0600720c */ /* 0x000fc60003f26270 */
[----:B------:R-:W-:-:S05]  /*0250*/  IMAD.HI.U32 R4, R3, R5, RZ ;  /* 0x0000000503047227 */ /* 0x000fca00078e00ff */
[----:B------:R-:W-:-:S05]  /*0260*/  IADD3 R2, PT, PT, -R4, RZ, RZ ;  /* 0x000000ff04027210 */ /* 0x000fca0007ffe1ff */
[C---:B------:R-:W-:Y:S02]  /*0270*/  IMAD R5, R10.reuse, R2, R5 ;  /* 0x000000020a057224 */ /* 0x040fe400078e0205 */
[----:B------:R-:W0:Y:S03]  /*0280*/  LDC.64 R2, c[0x0][0x390] ;  /* 0x0000e400ff027b82 */ /* 0x000e260000000a00 */
[----:B------:R-:W-:-:S13]  /*0290*/  ISETP.GT.U32.AND P2, PT, R10, R5, PT ;  /* 0x000000050a00720c */ /* 0x000fda0003f44070 */
[----:B------:R-:W-:Y:S01]  /*02a0*/  @!P2 IMAD.IADD R5, R5, 0x1, -R10 ;  /* 0x000000010505a824 */ /* 0x000fe200078e0a0a */
[----:B------:R-:W-:Y:S02]  /*02b0*/  @!P2 IADD3 R4, PT, PT, R4, 0x1, RZ ;  /* 0x000000010404a810 */ /* 0x000fe40007ffe0ff */
[----:B------:R-:W-:Y:S02]  /*02c0*/  ISETP.NE.AND P2, PT, R9, RZ, PT ;  /* 0x000000ff0900720c */ /* 0x000fe40003f45270 */
[----:B------:R-:W-:Y:S01]  /*02d0*/  ISETP.GE.U32.AND P0, PT, R5, R10, PT ;  /* 0x0000000a0500720c */ /* 0x000fe20003f06070 */
[----:B0-----:R-:W-:-:S12]  /*02e0*/  IMAD.WIDE R2, R0, 0x4, R2 ;  /* 0x0000000400027825 */ /* 0x001fd800078e0202 */
[----:B------:R-:W-:-:S05]  /*02f0*/  @P0 VIADD R4, R4, 0x1 ;  /* 0x0000000104040836 */ /* 0x000fca0000000000 */
[----:B------:R-:W-:Y:S02]  /*0300*/  @!P1 IADD3 R4, PT, PT, -R4, RZ, RZ ;  /* 0x000000ff04049210 */ /* 0x000fe40007ffe1ff */
[----:B------:R-:W-:-:S05]  /*0310*/  @!P2 LOP3.LUT R4, RZ, R9, RZ, 0x33, !PT ;  /* 0x00000009ff04a212 */ /* 0x000fca00078e33ff */
[----:B------:R-:W-:Y:S01]  /*0320*/  STG.E desc[UR6][R2.64], R4 ;  /* 0x0000000402007986 */ /* 0x000fe2000c101906 */
[----:B------:R-:W-:Y:S05]  /*0330*/  EXIT ;  /* 0x000000000000794d */ /* 0x000fea0003800000 */
.L_x_0:
[----:B------:R-:W-:-:S00]  /*0340*/  BRA `(.L_x_0) ;  /* 0xfffffffc00fc7947 */ /* 0x000fc0000383ffff */
[----:B------:R-:W-:-:S00]  /*0350*/  NOP ;  /* 0x0000000000007918 */ /* 0x000fc00000000000 */
        /* <DEDUP_REMOVED lines=10> */
.L_x_7:


//--------------------- .text._Z17kern_get_init_posPKiPiS1_ii --------------------------
	.section	.text._Z17kern_get_init_posPKiPiS1_ii,"ax",@progbits
	.align	128
        .global         _Z17kern_get_init_posPKiPiS1_ii
        .type           _Z17kern_get_init_posPKiPiS1_ii,@function
        .size           _Z17kern_get_init_posPKiPiS1_ii,(.L_x_8 - _Z17kern_get_init_posPKiPiS1_ii)
        .other          _Z17kern_get_init_posPKiPiS1_ii,@"STO_CUDA_ENTRY STV_DEFAULT"
_Z17kern_get_init_posPKiPiS1_ii:
.text._Z17kern_get_init_posPKiPiS1_ii:
        /* <DEDUP_REMOVED lines=8> */
[----:B------:R-:W0:Y:S01]  /*0080*/  LDCU UR6, c[0x0][0x39c] ;  /* 0x00007380ff0677ac */ /* 0x000e220008000800 */
[----:B------:R-:W1:Y:S01]  /*0090*/  LDCU.64 UR4, c[0x0][0x358] ;  /* 0x00006b00ff0477ac */ /* 0x000e620008000a00 */
[----:B0-----:R-:W-:-:S09]  /*00a0*/  UISETP.GE.AND UP0, UPT, UR6, 0x1, UPT ;  /* 0x000000010600788c */ /* 0x001fd2000bf06270 */
[----:B-1----:R-:W-:Y:S05]  /*00b0*/  BRA.U UP0, `(.L_x_1) ;  /* 0x00000001000c7547 */ /* 0x002fea000b800000 */
[----:B------:R-:W0:Y:S02]  /*00c0*/  LDC.64 R2, c[0x0][0x380] ;  /* 0x0000e000ff027b82 */ /* 0x000e240000000a00 */
[----:B0-----:R0:W5:Y:S01]  /*00d0*/  LDG.E R8, desc[UR4][R2.64] ;  /* 0x0000000402087981 */ /* 0x001162000c1e1900 */
[----:B------:R-:W-:Y:S05]  /*00e0*/  BRA `(.L_x_2) ;  /* 0x0000000000687947 */ /* 0x000fea0003800000 */
.L_x_1:
[----:B------:R-:W0:Y:S01]  /*00f0*/  LDC.64 R2, c[0x0][0x380] ;  /* 0x0000e000ff027b82 */ /* 0x000e220000000a00 */
[----:B------:R-:W1:Y:S01]  /*0100*/  LDCU UR6, c[0x0][0x39c] ;  /* 0x00007380ff0677ac */ /* 0x000e620008000800 */
[----:B------:R-:W-:Y:S01]  /*0110*/  BSSY.RECONVERGENT B0, `(.L_x_2) ;  /* 0x0000017000007945 */ /* 0x000fe20003800200 */
[----:B------:R-:W-:Y:S01]  /*0120*/  IMAD.MOV.U32 R0, RZ, RZ, RZ ;  /* 0x000000ffff007224 */ /* 0x000fe200078e00ff */
[----:B------:R-:W2:Y:S01]  /*0130*/  LDCU UR7, c[0x0][0x39c] ;  /* 0x00007380ff0777ac */ /* 0x000ea20008000800 */
[----:B-1----:R-:W-:-:S07]  /*0140*/  IMAD.U32 R6, RZ, RZ, UR6 ;  /* 0x00000006ff067e24 */ /* 0x002fce000f8e00ff */
.L_x_4:
[----:B------:R-:W-:Y:S01]  /*0150*/  MOV R9, R0 ;  /* 0x0000000000097202 */ /* 0x000fe20000000f00 */
[----:B------:R-:W1:Y:S04]  /*0160*/  LDCU UR6, c[0x0][0x398] ;  /* 0x00007300ff0677ac */ /* 0x000e680008000800 */
[----:B------:R-:W-:-:S05]  /*0170*/  IMAD.IADD R0, R6, 0x1, -R9 ;  /* 0x0000000106007824 */ /* 0x000fca00078e0a09 */
[----:B------:R-:W-:-:S04]  /*0180*/  LEA.HI R0, R0, R0, RZ, 0x1 ;  /* 0x0000000000007211 */ /* 0x000fc800078f08ff */
[----:B------:R-:W-:-:S04]  /*0190*/  LEA.HI.SX32 R11, R0, R9, 0x1f ;  /* 0x00000009000b7211 */ /* 0x000fc800078ffaff */
[C---:B--2---:R-:W-:Y:S01]  /*01a0*/  ISETP.NE.AND P0, PT, R11.reuse, UR7, PT ;  /* 0x000000070b007c0c */ /* 0x044fe2000bf05270 */
[----:B-1----:R-:W-:Y:S02]  /*01b0*/  IMAD.U32 R0, RZ, RZ, UR6 ;  /* 0x00000006ff007e24 */ /* 0x002fe4000f8e00ff */
[----:B0-----:R-:W-:-:S05]  /*01c0*/  IMAD.WIDE R4, R11, 0x4, R2 ;  /* 0x000000040b047825 */ /* 0x001fca00078e0202 */
[----:B------:R-:W2:Y:S05]  /*01d0*/  LDG.E R8, desc[UR4][R4.64] ;  /* 0x0000000404087981 */ /* 0x000eaa000c1e1900 */
[----:B------:R-:W3:Y:S01]  /*01e0*/  @P0 LDG.E R0, desc[UR4][R4.64+0x4] ;  /* 0x0000040404000981 */ /* 0x000ee2000c1e1900 */
[----:B--2---:R-:W-:Y:S02]  /*01f0*/  ISETP.LE.AND P1, PT, R8, R7, PT ;  /* 0x000000070800720c */ /* 0x004fe40003f23270 */
[----:B---3--:R-:W-:-:S13]  /*0200*/  ISETP.GE.AND P0, PT, R7, R0, PT ;  /* 0x000000000700720c */ /* 0x008fda0003f06270 */
[----:B------:R-:W-:Y:S05]  /*0210*/  @!P0 BRA P1, `(.L_x_3) ;  /* 0x0000000000188947 */ /* 0x000fea0000800000 */
[----:B------:R-:W-:-:S04]  /*0220*/  ISETP.GE.AND P0, PT, R7, R8, PT ;  /* 0x000000080700720c */ /* 0x000fc80003f06270 */
[----:B------:R-:W-:-:S09]  /*0230*/  SEL R6, R11, R6, !P0 ;  /* 0x000000060b067207 */ /* 0x000fd20004000000 */
[----:B------:R-:W-:-:S04]  /*0240*/  @P0 IADD3 R9, PT, PT, R11, 0x1, RZ ;  /* 0x000000010b090810 */ /* 0x000fc80007ffe0ff */
[----:B------:R-:W-:Y:S01]  /*0250*/  ISETP.GE.AND P0, PT, R9, R6, PT ;  /* 0x000000060900720c */ /* 0x000fe20003f06270 */
[----:B------:R-:W-:-:S12]  /*0260*/  IMAD.MOV.U32 R0, RZ, RZ, R9 ;  /* 0x000000ffff007224 */ /* 0x000fd800078e0009 */
[----:B------:R-:W-:Y:S05]  /*0270*/  @!P0 BRA `(.L_x_4) ;  /* 0xfffffffc00b48947 */ /* 0x000fea000383ffff */
.L_x_3:
[----:B------:R-:W-:Y:S05]  /*0280*/  BSYNC.RECONVERGENT B0 ;  /* 0x0000000000007941 */ /* 0x000fea0003800200 */
.L_x_2:
[----:B0-----:R-:W0:Y:S01]  /*0290*/  LDC.64 R2, c[0x0][0x388] ;  /* 0x0000e200ff027b82 */ /* 0x001e220000000a00 */
[----:B-----5:R-:W-:-:S07]  /*02a0*/  IADD3 R9, PT, PT, R7, -R8, RZ ;  /* 0x8000000807097210 */ /* 0x020fce0007ffe0ff */
[----:B------:R-:W1:Y:S01]  /*02b0*/  LDC.64 R4, c[0x0][0x390] ;  /* 0x0000e400ff047b82 */ /* 0x000e620000000a00 */
[----:B0-----:R-:W-:-:S05]  /*02c0*/  IMAD.WIDE R2, R7, 0x4, R2 ;  /* 0x0000000407027825 */ /* 0x001fca00078e0202 */
[----:B------:R-:W-:Y:S01]  /*02d0*/  STG.E desc[UR4][R2.64], R9 ;  /* 0x0000000902007986 */ /* 0x000fe2000c101904 */
[----:B-1----:R-:W-:-:S05]  /*02e0*/  IMAD.WIDE R4, R7, 0x4, R4 ;  /* 0x0000000407047825 */ /* 0x002fca00078e0204 */
[----:B------:R-:W-:Y:S01]  /*02f0*/  STG.E desc[UR4][R4.64], R11 ;  /* 0x0000000b04007986 */ /* 0x000fe2000c101904 */
[----:B------:R-:W-:Y:S05]  /*0300*/  EXIT ;  /* 0x000000000000794d */ /* 0x000fea0003800000 */
.L_x_5:
        /* <DEDUP_REMOVED lines=15> */
.L_x_8:


//--------------------- .text._Z21kern_get_num_blk_initPiPKiS1_S_iiii --------------------------
	.section	.text._Z21kern_get_num_blk_initPiPKiS1_S_iiii,"ax",@progbits
	.align	128
        .global         _Z21kern_get_num_blk_initPiPKiS1_S_iiii
        .type           _Z21kern_get_num_blk_initPiPKiS1_S_iiii,@function
        .size           _Z21kern_get_num_blk_initPiPKiS1_S_iiii,(.L_x_9 - _Z21kern_get_num_blk_initPiPKiS1_S_iiii)
        .other          _Z21kern_get_num_blk_initPiPKiS1_S_iiii,@"STO_CUDA_ENTRY STV_DEFAULT"
_Z21kern_get_num_blk_initPiPKiS1_S_iiii:
.text._Z21kern_get_num_blk_initPiPKiS1_S_iiii:
        /* <DEDUP_REMOVED lines=23> */
[----:B------:R-:W2:Y:S01]  /*0170*/  @P0 LDG.E R6, desc[UR6][R4.64+0x4] ;  /* 0x0000040604060981 */ /* 0x000ea2000c1e1900 */
[----:B0-----:R-:W0:Y:S02]  /*0180*/  MUFU.RCP R8, R8 ;  /* 0x0000000800087308 */ /* 0x001e240000001000 */
[----:B0-----:R-:W-:-:S06]  /*0190*/  VIADD R2, R8, 0xffffffe ;  /* 0x0ffffffe08027836 */ /* 0x001fcc0000000000 */
[----:B------:R0:W1:Y:S02]  /*01a0*/  F2I.FTZ.U32.TRUNC.NTZ R3, R2 ;  /* 0x0000000200037305 */ /* 0x000064000021f000 */
[----:B0-----:R-:W-:Y:S01]  /*01b0*/  HFMA2 R2, -RZ, RZ, 0, 0 ;  /* 0x00000000ff027431 */ /* 0x001fe200000001ff */
[----:B-1----:R-:W-:Y:S01]  /*01c0*/  IADD3 R12, PT, PT, RZ, -R3, RZ ;  /* 0x80000003ff0c7210 */ /* 0x002fe20007ffe0ff */
[----:B------:R-:W-:Y:S02]  /*01d0*/  VOTEU.ANY UR4, UPT, PT ;  /* 0x0000000000047886 */ /* 0x000fe400038e0100 */
[----:B------:R-:W-:Y:S01]  /*01e0*/  UFLO.U32 UR4, UR4 ;  /* 0x00000004000472bd */ /* 0x000fe200080e0000 */
[----:B--2---:R-:W-:Y:S02]  /*01f0*/  IMAD.IADD R10, R6, 0x1, -R7 ;  /* 0x00000001060a7824 */ /* 0x004fe400078e0a07 */
[----:B------:R-:W-:-:S03]  /*0200*/  IMAD.MOV.U32 R6, RZ, RZ, R12 ;  /* 0x000000ffff067224 */ /* 0x000fc600078e000c */
[----:B------:R-:W-:Y:S01]  /*0210*/  IADD3 R4, PT, PT, R10, -0x1, R9 ;  /* 0xffffffff0a047810 */ /* 0x000fe20007ffe009 */
[----:B------:R-:W-:-:S03]  /*0220*/  IMAD R5, R6, R11, RZ ;  /* 0x0000000b06057224 */ /* 0x000fc600078e02ff */
[----:B------:R-:W-:Y:S01]  /*0230*/  IABS R8, R4 ;  /* 0x0000000400087213 */ /* 0x000fe20000000000 */
[----:B------:R-:W-:-:S06]  /*0240*/  IMAD.HI.U32 R3, R3, R5, R2 ;  /* 0x0000000503037227 */ /* 0x000fcc00078e0002 */
[----:B------:R-:W-:-:S04]  /*0250*/  IMAD.HI.U32 R6, R3, R8, RZ ;  /* 0x0000000803067227 */ /* 0x000fc800078e00ff */
[----:B------:R-:W-:-:S04]  /*0260*/  IMAD.MOV R2, RZ, RZ, -R6 ;  /* 0x000000ffff027224 */ /* 0x000fc800078e0a06 */
[C---:B------:R-:W-:Y:S01]  /*0270*/  IMAD R2, R11.reuse, R2, R8 ;  /* 0x000000020b027224 */ /* 0x040fe200078e0208 */
[----:B------:R-:W0:Y:S04]  /*0280*/  S2R R7, SR_LANEID ;  /* 0x0000000000077919 */ /* 0x000e280000000000 */
[----:B------:R-:W-:Y:S02]  /*0290*/  ISETP.GT.U32.AND P2, PT, R11, R2, PT ;  /* 0x000000020b00720c */ /* 0x000fe40003f44070 */
[----:B------:R-:W-:-:S11]  /*02a0*/  LOP3.LUT R4, R4, R9, RZ, 0x3c, !PT ;  /* 0x0000000904047212 */ /* 0x000fd600078e3cff */
[----:B------:R-:W-:-:S04]  /*02b0*/  @!P2 IADD3 R2, PT, PT, R2, -R11, RZ ;  /* 0x8000000b0202a210 */ /* 0x000fc80007ffe0ff */
[----:B------:R-:W-:Y:S02]  /*02c0*/  ISETP.GE.U32.AND P0, PT, R2, R11, PT ;  /* 0x0000000b0200720c */ /* 0x000fe40003f06070 */
[----:B------:R-:W1:Y:S01]  /*02d0*/  LDC.64 R2, c[0x0][0x398] ;  /* 0x0000e600ff027b82 */ /* 0x000e620000000a00 */
[----:B------:R-:W-:Y:S01]  /*02e0*/  ISETP.GE.AND P1, PT, R4, RZ, PT ;  /* 0x000000ff0400720c */ /* 0x000fe20003f26270 */
[----:B------:R-:W-:Y:S01]  /*02f0*/  @!P2 VIADD R6, R6, 0x1 ;  /* 0x000000010606a836 */ /* 0x000fe20000000000 */
[----:B------:R-:W-:-:S05]  /*0300*/  ISETP.NE.AND P2, PT, R9, RZ, PT ;  /* 0x000000ff0900720c */ /* 0x000fca0003f45270 */
[----:B------:R-:W2:Y:S01]  /*0310*/  LDC.64 R4, c[0x0][0x380] ;  /* 0x0000e000ff047b82 */ /* 0x000ea20000000a00 */
[----:B------:R-:W-:Y:S02]  /*0320*/  CREDUX.MAX.S32 UR5, R10 ;  /* 0x000000000a0572cc */ /* 0x000fe40000000200 */
[----:B------:R-:W-:Y:S02]  /*0330*/  @P0 IADD3 R6, PT, PT, R6, 0x1, RZ ;  /* 0x0000000106060810 */ /* 0x000fe40007ffe0ff */
[----:B0-----:R-:W-:-:S03]  /*0340*/  ISETP.EQ.U32.AND P0, PT, R7, UR4, PT ;  /* 0x0000000407007c0c */ /* 0x001fc6000bf02070 */
[----:B------:R-:W-:Y:S01]  /*0350*/  @!P1 IMAD.MOV R6, RZ, RZ, -R6 ;  /* 0x000000ffff069224 */ /* 0x000fe200078e0a06 */
[----:B------:R-:W-:-:S05]  /*0360*/  @!P2 LOP3.LUT R6, RZ, R9, RZ, 0x33, !PT ;  /* 0x00000009ff06a212 */ /* 0x000fca00078e33ff */
[----:B------:R-:W-:Y:S01]  /*0370*/  MOV R7, UR5 ;  /* 0x0000000500077c02 */ /* 0x000fe20008000f00 */
[----:B-1----:R-:W-:-:S05]  /*0380*/  IMAD.WIDE R2, R0, 0x4, R2 ;  /* 0x0000000400027825 */ /* 0x002fca00078e0202 */
[----:B------:R-:W-:Y:S04]  /*0390*/  STG.E desc[UR6][R2.64], R6 ;  /* 0x0000000602007986 */ /* 0x000fe8000c101906 */
[----:B--2---:R-:W-:Y:S01]  /*03a0*/  @P0 REDG.E.MAX.S32.STRONG.GPU desc[UR6][R4.64], R7 ;  /* 0x000000070400098e */ /* 0x004fe2000d12e306 */
[----:B------:R-:W-:Y:S05]  /*03b0*/  EXIT ;  /* 0x000000000000794d */ /* 0x000fea0003800000 */
.L_x_6:
        /* <DEDUP_REMOVED lines=12> */
.L_x_9:


//--------------------- .nv.shared.reserved.0     --------------------------
	.section	.nv.shared.reserved.0,"aw",@nobits
	.weak		__nv_reservedSMEM_offset_0_alias
	.size		__nv_reservedSMEM_offset_0_alias, 0, 64
	.other		__nv_reservedSMEM_offset_0_alias,@"STO_CUDA_RESERVED_SHARED STV_DEFAULT"
__nv_reservedSMEM_offset_0_alias:
	.zero		0
	.zero		64


//--------------------- .nv.constant0._Z16kern_get_num_blkPKiS0_Piiiii --------------------------
	.section	.nv.constant0._Z16kern_get_num_blkPKiS0_Piiiii,"a",@progbits
	.sectionflags	@""
	.align	4
.nv.constant0._Z16kern_get_num_blkPKiS0_Piiiii:
	.zero		936


//--------------------- .nv.constant0._Z17kern_get_init_posPKiPiS1_ii --------------------------
	.section	.nv.constant0._Z17kern_get_init_posPKiPiS1_ii,"a",@progbits
	.sectionflags	@""
	.align	4
.nv.constant0._Z17kern_get_init_posPKiPiS1_ii:
	.zero		928


//--------------------- .nv.constant0._Z21kern_get_num_blk_initPiPKiS1_S_iiii --------------------------
	.section	.nv.constant0._Z21kern_get_num_blk_initPiPKiS1_S_iiii,"a",@progbits
	.sectionflags	@""
	.align	4
.nv.constant0._Z21kern_get_num_blk_initPiPKiS1_S_iiii:
	.zero		944


//--------------------- SYMBOLS --------------------------

	.type		.nv.reservedSmem.offset0,@object
	.size		.nv.reservedSmem.offset0,0x4
